	.headerflags	@"EF_CUDA_TEXMODE_UNIFIED EF_CUDA_64BIT_ADDRESS EF_CUDA_ACCELERATORS EF_CUDA_SM90 EF_CUDA_VIRTUAL_SM(EF_CUDA_SM90)"
	.elftype	@"ET_EXEC"


//--------------------- .nv.info                  --------------------------
	.section	.nv.info,"",@"SHT_CUDA_INFO"
	.align	4


	//----- nvinfo : EIATTR_REGCOUNT
	.align		4
        /*0000*/ 	.byte	0x04, 0x2f
        /*0002*/ 	.short	(.L_1 - .L_0)
	.align		4
.L_0:
        /*0004*/ 	.word	index@(triton_poi_fused_add_convolution_mul_5)
        /*0008*/ 	.word	0x0000000e


	//----- nvinfo : EIATTR_MIN_STACK_SIZE
	.align		4
.L_1:
        /*000c*/ 	.byte	0x04, 0x12
        /*000e*/ 	.short	(.L_3 - .L_2)
	.align		4
.L_2:
        /*0010*/ 	.word	index@(triton_poi_fused_add_convolution_mul_5)
        /*0014*/ 	.word	0x00000000


	//----- nvinfo : EIATTR_FRAME_SIZE
	.align		4
.L_3:
        /*0018*/ 	.byte	0x04, 0x11
        /*001a*/ 	.short	(.L_5 - .L_4)
	.align		4
.L_4:
        /*001c*/ 	.word	index@(triton_poi_fused_add_convolution_mul_5)
        /*0020*/ 	.word	0x00000000


	//----- nvinfo : EIATTR_MIN_STACK_SIZE
	.align		4
.L_5:
        /*0024*/ 	.byte	0x04, 0x12
        /*0026*/ 	.short	(.L_7 - .L_6)
	.align		4
.L_6:
        /*0028*/ 	.word	index@(triton_poi_fused_add_convolution_mul_5)
        /*002c*/ 	.word	0x00000000
.L_7:


//--------------------- .nv.info.triton_poi_fused_add_convolution_mul_5 --------------------------
	.section	.nv.info.triton_poi_fused_add_convolution_mul_5,"",@"SHT_CUDA_INFO"
	.sectionflags	@""
	.align	4


	//----- nvinfo : EIATTR_CUDA_API_VERSION
	.align		4
        /*0000*/ 	.byte	0x04, 0x37
        /*0002*/ 	.short	(.L_9 - .L_8)
.L_8:
        /*0004*/ 	.word	0x0000007c


	//----- nvinfo : EIATTR_KPARAM_INFO
	.align		4
.L_9:
        /*0008*/ 	.byte	0x04, 0x17
        /*000a*/ 	.short	(.L_11 - .L_10)
.L_10:
        /*000c*/ 	.word	0x00000000
        /*0010*/ 	.short	0x0003
        /*0012*/ 	.short	0x0018
        /*0014*/ 	.byte	0x00, 0xf0, 0x11, 0x00


	//----- nvinfo : EIATTR_KPARAM_INFO
	.align		4
.L_11:
        /*0018*/ 	.byte	0x04, 0x17
        /*001a*/ 	.short	(.L_13 - .L_12)
.L_12:
        /*001c*/ 	.word	0x00000000
        /*0020*/ 	.short	0x0002
        /*0022*/ 	.short	0x0010
        /*0024*/ 	.byte	0x00, 0xf4, 0x21, 0x00


	//----- nvinfo : EIATTR_KPARAM_INFO
	.align		4
.L_13:
        /*0028*/ 	.byte	0x04, 0x17
        /*002a*/ 	.short	(.L_15 - .L_14)
.L_14:
        /*002c*/ 	.word	0x00000000
        /*0030*/ 	.short	0x0001
        /*0032*/ 	.short	0x0008
        /*0034*/ 	.byte	0x00, 0xf4, 0x21, 0x00


	//----- nvinfo : EIATTR_KPARAM_INFO
	.align		4
.L_15:
        /*0038*/ 	.byte	0x04, 0x17
        /*003a*/ 	.short	(.L_17 - .L_16)
.L_16:
        /*003c*/ 	.word	0x00000000
        /*0040*/ 	.short	0x0000
        /*0042*/ 	.short	0x0000
        /*0044*/ 	.byte	0x00, 0xf4, 0x21, 0x00


	//----- nvinfo : EIATTR_SPARSE_MMA_MASK
	.align		4
.L_17:
        /*0048*/ 	.byte	0x03, 0x50
        /*004a*/ 	.short	0x0000


	//----- nvinfo : EIATTR_MAXREG_COUNT
	.align		4
        /*004c*/ 	.byte	0x03, 0x1b
        /*004e*/ 	.short	0x00ff


	//----- nvinfo : EIATTR_EXIT_INSTR_OFFSETS
	.align		4
        /*0050*/ 	.byte	0x04, 0x1c
        /*0052*/ 	.short	(.L_19 - .L_18)


	//   ....[0]....
.L_18:
        /*0054*/ 	.word	0x000001c0


	//----- nvinfo : EIATTR_REQNTID
	.align		4
.L_19:
        /*0058*/ 	.byte	0x04, 0x10
        /*005a*/ 	.short	(.L_21 - .L_20)
.L_20:
        /*005c*/ 	.word	0x00000100
        /*0060*/ 	.word	0x00000001
        /*0064*/ 	.word	0x00000001


	//----- nvinfo : EIATTR_CBANK_PARAM_SIZE
	.align		4
.L_21:
        /*0068*/ 	.byte	0x03, 0x19
        /*006a*/ 	.short	0x001c


	//----- nvinfo : EIATTR_PARAM_CBANK
	.align		4
        /*006c*/ 	.byte	0x04, 0x0a
        /*006e*/ 	.short	(.L_23 - .L_22)
	.align		4
.L_22:
        /*0070*/ 	.word	index@(.nv.constant0.triton_poi_fused_add_convolution_mul_5)
        /*0074*/ 	.short	0x0210
        /*0076*/ 	.short	0x001c


	//----- nvinfo : EIATTR_SW_WAR
	.align		4
.L_23:
        /*0078*/ 	.byte	0x04, 0x36
        /*007a*/ 	.short	(.L_25 - .L_24)
.L_24:
        /*007c*/ 	.word	0x00000008
.L_25:


//--------------------- .nv.callgraph             --------------------------
	.section	.nv.callgraph,"",@"SHT_CUDA_CALLGRAPH"
	.align	4
	.sectionentsize	8
	.align		4
        /*0000*/ 	.word	0x00000000
	.align		4
        /*0004*/ 	.word	0xffffffff
	.align		4
        /*0008*/ 	.word	0x00000000
	.align		4
        /*000c*/ 	.word	0xfffffffe
	.align		4
        /*0010*/ 	.word	0x00000000
	.align		4
        /*0014*/ 	.word	0xfffffffd
	.align		4
        /*0018*/ 	.word	0x00000000
	.align		4
        /*001c*/ 	.word	0xfffffffc


//--------------------- .text.triton_poi_fused_add_convolution_mul_5 --------------------------
	.section	.text.triton_poi_fused_add_convolution_mul_5,"ax",@progbits
	.align	128
        .global         triton_poi_fused_add_convolution_mul_5
        .type           triton_poi_fused_add_convolution_mul_5,@function
        .size           triton_poi_fused_add_convolution_mul_5,(.L_x_1 - triton_poi_fused_add_convolution_mul_5)
        .other          triton_poi_fused_add_convolution_mul_5,@"STO_CUDA_ENTRY STV_DEFAULT"
triton_poi_fused_add_convolution_mul_5:
.text.triton_poi_fused_add_convolution_mul_5:
[----:B------:R-:W-:Y:S01]  /*0000*/  LDC R1, c[0x0][0x28] ;  /* 0x00000a00ff017b82 */ /* 0x000fe20000000800 */
[----:B------:R-:W1:Y:S07]  /*0010*/  S2R R0, SR_TID.X ;  /* 0x0000000000007919 */ /* 0x000e6e0000002100 */
[----:B------:R-:W2:Y:S01]  /*0020*/  LDC.64 R4, c[0x0][0x218] ;  /* 0x00008600ff047b82 */ /* 0x000ea20000000a00 */
[----:B------:R-:W-:Y:S01]  /*0030*/  ULDC.64 UR4, c[0x0][0x208] ;  /* 0x0000820000047ab9 */ /* 0x000fe20000000a00 */
[----:B------:R-:W3:Y:S06]  /*0040*/  S2R R9, SR_CTAID.X ;  /* 0x0000000000097919 */ /* 0x000eec0000002500 */
[----:B------:R-:W4:Y:S08]  /*0050*/  LDC.64 R2, c[0x0][0x210] ;  /* 0x00008400ff027b82 */ /* 0x000f300000000a00 */
[----:B------:R-:W5:Y:S01]  /*0060*/  LDC.64 R6, c[0x0][0x220] ;  /* 0x00008800ff067b82 */ /* 0x000f620000000a00 */
[----:B-1----:R-:W-:-:S02]  /*0070*/  SHF.L.U32 R0, R0, 0x1, RZ ;  /* 0x0000000100007819 */ /* 0x002fc400000006ff */
[----:B---3--:R-:W-:Y:S02]  /*0080*/  SHF.R.S32.HI R8, RZ, 0x16, R9 ;  /* 0x00000016ff087819 */ /* 0x008fe40000011409 */
[----:B------:R-:W-:Y:S02]  /*0090*/  LOP3.LUT R0, R0, 0x1fe, RZ, 0xc0, !PT ;  /* 0x000001fe00007812 */ /* 0x000fe400078ec0ff */
[----:B------:R-:W-:Y:S02]  /*00a0*/  SGXT R8, R8, 0x1 ;  /* 0x000000010808781a */ /* 0x000fe40000000200 */
[----:B------:R-:W-:-:S04]  /*00b0*/  LEA R9, R9, R0, 0x9 ;  /* 0x0000000009097211 */ /* 0x000fc800078e48ff */
[----:B------:R-:W-:Y:S01]  /*00c0*/  LEA.HI R8, R8, R9, RZ, 0xc ;  /* 0x0000000908087211 */ /* 0x000fe200078f60ff */
[----:B----4-:R-:W-:-:S03]  /*00d0*/  IMAD.WIDE R2, R9, 0x4, R2 ;  /* 0x0000000409027825 */ /* 0x010fc600078e0202 */
[----:B------:R-:W-:Y:S01]  /*00e0*/  SHF.R.S32.HI R8, RZ, 0xc, R8 ;  /* 0x0000000cff087819 */ /* 0x000fe20000011408 */
[----:B-----5:R-:W-:-:S03]  /*00f0*/  IMAD.WIDE R6, R9, 0x4, R6 ;  /* 0x0000000409067825 */ /* 0x020fc600078e0206 */
[----:B------:R-:W-:-:S03]  /*0100*/  LEA.HI R0, R8, R8, RZ, 0x5 ;  /* 0x0000000808007211 */ /* 0x000fc600078f28ff */
[----:B------:R-:W3:Y:S01]  /*0110*/  LDG.E.64 R6, desc[UR4][R6.64] ;  /* 0x0000000406067981 */ /* 0x000ee2000c1e1b00 */
[----:B------:R-:W-:-:S04]  /*0120*/  LOP3.LUT R11, R0, 0xffffffe0, RZ, 0xc0, !PT ;  /* 0xffffffe0000b7812 */ /* 0x000fc800078ec0ff */
[----:B------:R-:W-:Y:S02]  /*0130*/  IADD3 R11, R8, -R11, RZ ;  /* 0x8000000b080b7210 */ /* 0x000fe40007ffe0ff */
[----:B------:R-:W4:Y:S03]  /*0140*/  LDG.E.64 R8, desc[UR4][R2.64] ;  /* 0x0000000402087981 */ /* 0x000f26000c1e1b00 */
[----:B--2---:R-:W-:-:S06]  /*0150*/  IMAD.WIDE R4, R11, 0x4, R4 ;  /* 0x000000040b047825 */ /* 0x004fcc00078e0204 */
[----:B------:R-:W4:Y:S02]  /*0160*/  LDG.E.EL R4, desc[UR4][R4.64] ;  /* 0x0000000404047981 */ /* 0x000f24000c2e1900 */
[--C-:B----4-:R-:W-:Y:S01]  /*0170*/  FADD R11, R8, R4.reuse ;  /* 0x00000004080b7221 */ /* 0x110fe20000000000 */
[----:B------:R-:W-:-:S03]  /*0180*/  FADD R0, R9, R4 ;  /* 0x0000000409007221 */ /* 0x000fc60000000000 */
[----:B---3--:R-:W-:Y:S01]  /*0190*/  FFMA R8, R11, 0.20000000298023223877, R6 ;  /* 0x3e4ccccd0b087823 */ /* 0x008fe20000000006 */
[----:B------:R-:W-:-:S05]  /*01a0*/  FFMA R9, R0, 0.20000000298023223877, R7 ;  /* 0x3e4ccccd00097823 */ /* 0x000fca0000000007 */
[----:B------:R-:W-:Y:S01]  /*01b0*/  STG.E.64 desc[UR4][R2.64], R8 ;  /* 0x0000000802007986 */ /* 0x000fe2000c101b04 */
[----:B------:R-:W-:Y:S05]  /*01c0*/  EXIT ;  /* 0x000000000000794d */ /* 0x000fea0003800000 */
.L_x_0:
[----:B------:R-:W-:-:S00]  /*01d0*/  BRA `(.L_x_0) ;  /* 0xfffffffc00fc7947 */ /* 0x000fc0000383ffff */
[----:B------:R-:W-:-:S00]  /*01e0*/  NOP ;  /* 0x0000000000007918 */ /* 0x000fc00000000000 */
        /* <DEDUP_REMOVED lines=9> */
.L_x_1:


//--------------------- .nv.constant0.triton_poi_fused_add_convolution_mul_5 --------------------------
	.section	.nv.constant0.triton_poi_fused_add_convolution_mul_5,"a",@progbits
	.sectionflags	@""
	.align	4
.nv.constant0.triton_poi_fused_add_convolution_mul_5:
	.zero		556
